//
// Generated by NVIDIA NVVM Compiler
//
// Compiler Build ID: CL-36424714
// Cuda compilation tools, release 13.0, V13.0.88
// Based on NVVM 20.0.0
//

.version 9.0
.target sm_100
.address_size 64

	// .globl	_Z7ckernelv

.visible .entry _Z7ckernelv()
{


	ret;

}


// ===== COMPILED SASS (sm_100) =====

	.target	sm_100

	.elftype	@"ET_EXEC"


//--------------------- .note.nv.tkinfo           --------------------------
	.section	.note.nv.tkinfo,"",@"SHT_NOTE"
	.sectionflags	@"SHF_NOTE_NV_TKINFO"
	.tkinfo
        /*0018*/ 	.word	0x00000002
        /*0030*/ 	.string	""
        /*0030*/ 	.string	"ptxas"
        /*0030*/ 	.string	"Cuda compilation tools, release 13.0, V13.0.88"
        /*0030*/ 	.string	"Build cuda_13.0.r13.0/compiler.36424714_0"
        /*0030*/ 	.string	"-arch sm_100 -m 64 "



//--------------------- .note.nv.cuinfo           --------------------------
	.section	.note.nv.cuinfo,"",@"SHT_NOTE"
	.sectionflags	@"SHF_NOTE_NV_CUINFO"
        /*0018*/ 	.short	0x0002
        /*001a*/ 	.short	0x0064
        /*001c*/ 	.short	0x0082
	.zero		2


//--------------------- .nv.info                  --------------------------
	.section	.nv.info,"",@"SHT_CUDA_INFO"
	.align	4


	//----- nvinfo : EIATTR_REGCOUNT
	.align		4
        /*0000*/ 	.byte	0x04, 0x2f
        /*0002*/ 	.short	(.L_1 - .L_0)
	.align		4
.L_0:
        /*0004*/ 	.word	index@(_Z7ckernelv)
        /*0008*/ 	.word	0x00000004


	//----- nvinfo : EIATTR_FRAME_SIZE
	.align		4
.L_1:
        /*000c*/ 	.byte	0x04, 0x11
        /*000e*/ 	.short	(.L_3 - .L_2)
	.align		4
.L_2:
        /*0010*/ 	.word	index@(_Z7ckernelv)
        /*0014*/ 	.word	0x00000000


	//----- nvinfo : EIATTR_MIN_STACK_SIZE
	.align		4
.L_3:
        /*0018*/ 	.byte	0x04, 0x12
        /*001a*/ 	.short	(.L_5 - .L_4)
	.align		4
.L_4:
        /*001c*/ 	.word	index@(_Z7ckernelv)
        /*0020*/ 	.word	0x00000000
.L_5:


//--------------------- .nv.compat                --------------------------
	.section	.nv.compat,"",@"SHT_CUDA_COMPAT_INFO"
	.align	4
        /*0000*/ 	.byte	0x02, 0x09, 0x00, 0x00, 0x02, 0x02, 0x01, 0x00, 0x02, 0x05, 0x05, 0x00, 0x03, 0x07, 0x01, 0x01
        /*0010*/ 	.byte	0x02, 0x03, 0x00, 0x00, 0x02, 0x06, 0x01, 0x00, 0x04, 0x0b, 0x08, 0x00, 0x09, 0x00, 0x00, 0x00
        /*0020*/ 	.byte	0x00, 0x00, 0x00, 0x00


//--------------------- .nv.info._Z7ckernelv      --------------------------
	.section	.nv.info._Z7ckernelv,"",@"SHT_CUDA_INFO"
	.sectionflags	@""
	.align	4


	//----- nvinfo : EIATTR_CUDA_API_VERSION
	.align		4
        /*0000*/ 	.byte	0x04, 0x37
        /*0002*/ 	.short	(.L_7 - .L_6)
.L_6:
        /*0004*/ 	.word	0x00000082


	//----- nvinfo : EIATTR_SPARSE_MMA_MASK
	.align		4
.L_7:
        /*0008*/ 	.byte	0x03, 0x50
        /*000a*/ 	.short	0x0000


	//----- nvinfo : EIATTR_MAXREG_COUNT
	.align		4
        /*000c*/ 	.byte	0x03, 0x1b
        /*000e*/ 	.short	0x00ff


	//----- nvinfo : EIATTR_MERCURY_ISA_VERSION
	.align		4
        /*0010*/ 	.byte	0x03, 0x5f
        /*0012*/ 	.short	0x0101


	//----- nvinfo : EIATTR_VRC_CTA_INIT_COUNT
	.align		4
        /*0014*/ 	.byte	0x02, 0x4a
	.zero		1
	.zero		1


	//----- nvinfo : EIATTR_EXIT_INSTR_OFFSETS
	.align		4
        /*0018*/ 	.byte	0x04, 0x1c
        /*001a*/ 	.short	(.L_9 - .L_8)


	//   ....[0]....
.L_8:
        /*001c*/ 	.word	0x00000010


	//----- nvinfo : EIATTR_SW_WAR
	.align		4
.L_9:
        /*0020*/ 	.byte	0x04, 0x36
        /*0022*/ 	.short	(.L_11 - .L_10)
.L_10:
        /*0024*/ 	.word	0x00000008
.L_11:


//--------------------- .nv.callgraph             --------------------------
	.section	.nv.callgraph,"",@"SHT_CUDA_CALLGRAPH"
	.align	4
	.sectionentsize	8
	.align		4
        /*0000*/ 	.word	0x00000000
	.align		4
        /*0004*/ 	.word	0xffffffff
	.align		4
        /*0008*/ 	.word	0x00000000
	.align		4
        /*000c*/ 	.word	0xfffffffe
	.align		4
        /*0010*/ 	.word	0x00000000
	.align		4
        /*0014*/ 	.word	0xfffffffd
	.align		4
        /*0018*/ 	.word	0x00000000
	.align		4
        /*001c*/ 	.word	0xfffffffc


//--------------------- .text._Z7ckernelv         --------------------------
	.section	.text._Z7ckernelv,"ax",@progbits
	.align	128
        .global         _Z7ckernelv
        .type           _Z7ckernelv,@function
        .size           _Z7ckernelv,(.L_x_1 - _Z7ckernelv)
        .other          _Z7ckernelv,@"STO_CUDA_ENTRY STV_DEFAULT"
_Z7ckernelv:
.text._Z7ckernelv:
[----:B------:R-:W-:Y:S01]  /*0000*/  LDC R1, c[0x0][0x37c] ;  /* 0x0000df00ff017b82 */ /* 0x000fe20000000800 */
[----:B------:R-:W-:Y:S05]  /*0010*/  EXIT ;  /* 0x000000000000794d */ /* 0x000fea0003800000 */
.L_x_0:
[----:B------:R-:W-:-:S00]  /*0020*/  BRA `(.L_x_0) ;  /* 0xfffffffc00fc7947 */ /* 0x000fc0000383ffff */
[----:B------:R-:W-:-:S00]  /*0030*/  NOP ;  /* 0x0000000000007918 */ /* 0x000fc00000000000 */
        /* <DEDUP_REMOVED lines=12> */
.L_x_1:


//--------------------- .nv.shared.reserved.0     --------------------------
	.section	.nv.shared.reserved.0,"aw",@nobits
	.weak		__nv_reservedSMEM_offset_0_alias
	.size		__nv_reservedSMEM_offset_0_alias, 0, 64
	.other		__nv_reservedSMEM_offset_0_alias,@"STO_CUDA_RESERVED_SHARED STV_DEFAULT"
__nv_reservedSMEM_offset_0_alias:
	.zero		0
	.zero		64


//--------------------- .nv.constant0._Z7ckernelv --------------------------
	.section	.nv.constant0._Z7ckernelv,"a",@progbits
	.sectionflags	@""
	.align	4
.nv.constant0._Z7ckernelv:
	.zero		896


//--------------------- SYMBOLS --------------------------

	.type		.nv.reservedSmem.offset0,@object
	.size		.nv.reservedSmem.offset0,0x4
